//
// Generated by NVIDIA NVVM Compiler
//
// Compiler Build ID: CL-36424714
// Cuda compilation tools, release 13.0, V13.0.88
// Based on NVVM 20.0.0
//

.version 9.0
.target sm_100
.address_size 64

	// .globl	_Z3addPfS_S_i
.extern .func  (.param .b32 func_retval0) vprintf
(
	.param .b64 vprintf_param_0,
	.param .b64 vprintf_param_1
)
;
.global .align 1 .b8 $str[13] = {116, 104, 114, 101, 97, 100, 73, 68, 58, 37, 100, 10};

.visible .entry _Z3addPfS_S_i(
	.param .u64 .ptr .align 1 _Z3addPfS_S_i_param_0,
	.param .u64 .ptr .align 1 _Z3addPfS_S_i_param_1,
	.param .u64 .ptr .align 1 _Z3addPfS_S_i_param_2,
	.param .u32 _Z3addPfS_S_i_param_3
)
{
	.local .align 8 .b8 	__local_depot0[8];
	.reg .b64 	%SP;
	.reg .b64 	%SPL;
	.reg .pred 	%p<2>;
	.reg .b32 	%r<8>;
	.reg .b32 	%f<4>;
	.reg .b64 	%rd<15>;

	mov.u64 	%SPL, __local_depot0;
	cvta.local.u64 	%SP, %SPL;
	ld.param.u64 	%rd1, [_Z3addPfS_S_i_param_0];
	ld.param.u64 	%rd2, [_Z3addPfS_S_i_param_1];
	ld.param.u64 	%rd3, [_Z3addPfS_S_i_param_2];
	ld.param.u32 	%r2, [_Z3addPfS_S_i_param_3];
	add.u64 	%rd4, %SP, 0;
	add.u64 	%rd5, %SPL, 0;
	mov.u32 	%r3, %ntid.x;
	mov.u32 	%r4, %ctaid.x;
	mov.u32 	%r5, %tid.x;
	mad.lo.s32 	%r1, %r3, %r4, %r5;
	st.local.u32 	[%rd5], %r1;
	mov.u64 	%rd6, $str;
	cvta.global.u64 	%rd7, %rd6;
	{ // callseq 0, 0
	.param .b64 param0;
	st.param.b64 	[param0], %rd7;
	.param .b64 param1;
	st.param.b64 	[param1], %rd4;
	.param .b32 retval0;
	call.uni (retval0), 
	vprintf, 
	(
	param0, 
	param1
	);
	ld.param.b32 	%r6, [retval0];
	} // callseq 0
	setp.ge.s32 	%p1, %r1, %r2;
	@%p1 bra 	$L__BB0_2;
	cvta.to.global.u64 	%rd8, %rd1;
	cvta.to.global.u64 	%rd9, %rd2;
	cvta.to.global.u64 	%rd10, %rd3;
	mul.wide.s32 	%rd11, %r1, 4;
	add.s64 	%rd12, %rd8, %rd11;
	ld.global.f32 	%f1, [%rd12];
	add.s64 	%rd13, %rd9, %rd11;
	ld.global.f32 	%f2, [%rd13];
	add.f32 	%f3, %f1, %f2;
	add.s64 	%rd14, %rd10, %rd11;
	st.global.f32 	[%rd14], %f3;
$L__BB0_2:
	ret;

}


// ===== COMPILED SASS (sm_100) =====

	.target	sm_100

	.elftype	@"ET_EXEC"


//--------------------- .note.nv.tkinfo           --------------------------
	.section	.note.nv.tkinfo,"",@"SHT_NOTE"
	.sectionflags	@"SHF_NOTE_NV_TKINFO"
	.tkinfo
        /*0018*/ 	.word	0x00000002
        /*0030*/ 	.string	""
        /*0030*/ 	.string	"ptxas"
        /*0030*/ 	.string	"Cuda compilation tools, release 13.0, V13.0.88"
        /*0030*/ 	.string	"Build cuda_13.0.r13.0/compiler.36424714_0"
        /*0030*/ 	.string	"-arch sm_100 -m 64 "



//--------------------- .note.nv.cuinfo           --------------------------
	.section	.note.nv.cuinfo,"",@"SHT_NOTE"
	.sectionflags	@"SHF_NOTE_NV_CUINFO"
        /*0018*/ 	.short	0x0002
        /*001a*/ 	.short	0x0064
        /*001c*/ 	.short	0x0082
	.zero		2


//--------------------- .nv.info                  --------------------------
	.section	.nv.info,"",@"SHT_CUDA_INFO"
	.align	4


	//----- nvinfo : EIATTR_REGCOUNT
	.align		4
        /*0000*/ 	.byte	0x04, 0x2f
        /*0002*/ 	.short	(.L_2 - .L_1)
	.align		4
.L_1:
        /*0004*/ 	.word	index@(_Z3addPfS_S_i)
        /*0008*/ 	.word	0x00000018


	//----- nvinfo : EIATTR_FRAME_SIZE
	.align		4
.L_2:
        /*000c*/ 	.byte	0x04, 0x11
        /*000e*/ 	.short	(.L_4 - .L_3)
	.align		4
.L_3:
        /*0010*/ 	.word	index@(_Z3addPfS_S_i)
        /*0014*/ 	.word	0x00000008


	//----- nvinfo : EIATTR_MIN_STACK_SIZE
	.align		4
.L_4:
        /*0018*/ 	.byte	0x04, 0x12
        /*001a*/ 	.short	(.L_6 - .L_5)
	.align		4
.L_5:
        /*001c*/ 	.word	index@(_Z3addPfS_S_i)
        /*0020*/ 	.word	0x00000008
.L_6:


//--------------------- .nv.compat                --------------------------
	.section	.nv.compat,"",@"SHT_CUDA_COMPAT_INFO"
	.align	4
        /*0000*/ 	.byte	0x02, 0x09, 0x00, 0x00, 0x02, 0x02, 0x01, 0x00, 0x02, 0x05, 0x05, 0x00, 0x03, 0x07, 0x01, 0x01
        /*0010*/ 	.byte	0x02, 0x03, 0x00, 0x00, 0x02, 0x06, 0x01, 0x00, 0x04, 0x0b, 0x08, 0x00, 0x09, 0x00, 0x00, 0x00
        /*0020*/ 	.byte	0x00, 0x00, 0x00, 0x00


//--------------------- .nv.info._Z3addPfS_S_i    --------------------------
	.section	.nv.info._Z3addPfS_S_i,"",@"SHT_CUDA_INFO"
	.sectionflags	@""
	.align	4


	//----- nvinfo : EIATTR_CUDA_API_VERSION
	.align		4
        /*0000*/ 	.byte	0x04, 0x37
        /*0002*/ 	.short	(.L_8 - .L_7)
.L_7:
        /*0004*/ 	.word	0x00000082


	//----- nvinfo : EIATTR_KPARAM_INFO
	.align		4
.L_8:
        /*0008*/ 	.byte	0x04, 0x17
        /*000a*/ 	.short	(.L_10 - .L_9)
.L_9:
        /*000c*/ 	.word	0x00000000
        /*0010*/ 	.short	0x0003
        /*0012*/ 	.short	0x0018
        /*0014*/ 	.byte	0x00, 0xf0, 0x11, 0x00


	//----- nvinfo : EIATTR_KPARAM_INFO
	.align		4
.L_10:
        /*0018*/ 	.byte	0x04, 0x17
        /*001a*/ 	.short	(.L_12 - .L_11)
.L_11:
        /*001c*/ 	.word	0x00000000
        /*0020*/ 	.short	0x0002
        /*0022*/ 	.short	0x0010
        /*0024*/ 	.byte	0x00, 0xf5, 0x21, 0x00


	//----- nvinfo : EIATTR_KPARAM_INFO
	.align		4
.L_12:
        /*0028*/ 	.byte	0x04, 0x17
        /*002a*/ 	.short	(.L_14 - .L_13)
.L_13:
        /*002c*/ 	.word	0x00000000
        /*0030*/ 	.short	0x0001
        /*0032*/ 	.short	0x0008
        /*0034*/ 	.byte	0x00, 0xf5, 0x21, 0x00


	//----- nvinfo : EIATTR_KPARAM_INFO
	.align		4
.L_14:
        /*0038*/ 	.byte	0x04, 0x17
        /*003a*/ 	.short	(.L_16 - .L_15)
.L_15:
        /*003c*/ 	.word	0x00000000
        /*0040*/ 	.short	0x0000
        /*0042*/ 	.short	0x0000
        /*0044*/ 	.byte	0x00, 0xf5, 0x21, 0x00


	//----- nvinfo : EIATTR_SPARSE_MMA_MASK
	.align		4
.L_16:
        /*0048*/ 	.byte	0x03, 0x50
        /*004a*/ 	.short	0x0000


	//----- nvinfo : EIATTR_MAXREG_COUNT
	.align		4
        /*004c*/ 	.byte	0x03, 0x1b
        /*004e*/ 	.short	0x00ff


	//----- nvinfo : EIATTR_EXTERNS
	.align		4
        /*0050*/ 	.byte	0x04, 0x0f
        /*0052*/ 	.short	(.L_18 - .L_17)


	//   ....[0]....
	.align		4
.L_17:
        /*0054*/ 	.word	index@(vprintf)


	//----- nvinfo : EIATTR_MERCURY_ISA_VERSION
	.align		4
.L_18:
        /*0058*/ 	.byte	0x03, 0x5f
        /*005a*/ 	.short	0x0101


	//----- nvinfo : EIATTR_VRC_CTA_INIT_COUNT
	.align		4
        /*005c*/ 	.byte	0x02, 0x4a
	.zero		1
	.zero		1


	//----- nvinfo : EIATTR_SYSCALL_OFFSETS
	.align		4
        /*0060*/ 	.byte	0x04, 0x46
        /*0062*/ 	.short	(.L_20 - .L_19)


	//   ....[0]....
.L_19:
        /*0064*/ 	.word	0x00000110


	//----- nvinfo : EIATTR_EXIT_INSTR_OFFSETS
	.align		4
.L_20:
        /*0068*/ 	.byte	0x04, 0x1c
        /*006a*/ 	.short	(.L_22 - .L_21)


	//   ....[0]....
.L_21:
        /*006c*/ 	.word	0x00000140


	//   ....[1]....
        /*0070*/ 	.word	0x00000200


	//----- nvinfo : EIATTR_CRS_STACK_SIZE
	.align		4
.L_22:
        /*0074*/ 	.byte	0x04, 0x1e
        /*0076*/ 	.short	(.L_24 - .L_23)
.L_23:
        /*0078*/ 	.word	0x00000000


	//----- nvinfo : EIATTR_CBANK_PARAM_SIZE
	.align		4
.L_24:
        /*007c*/ 	.byte	0x03, 0x19
        /*007e*/ 	.short	0x001c


	//----- nvinfo : EIATTR_PARAM_CBANK
	.align		4
        /*0080*/ 	.byte	0x04, 0x0a
        /*0082*/ 	.short	(.L_26 - .L_25)
	.align		4
.L_25:
        /*0084*/ 	.word	index@(.nv.constant0._Z3addPfS_S_i)
        /*0088*/ 	.short	0x0380
        /*008a*/ 	.short	0x001c


	//----- nvinfo : EIATTR_SW_WAR
	.align		4
.L_26:
        /*008c*/ 	.byte	0x04, 0x36
        /*008e*/ 	.short	(.L_28 - .L_27)
.L_27:
        /*0090*/ 	.word	0x00000008
.L_28:


//--------------------- .nv.callgraph             --------------------------
	.section	.nv.callgraph,"",@"SHT_CUDA_CALLGRAPH"
	.align	4
	.sectionentsize	8
	.align		4
        /*0000*/ 	.word	0x00000000
	.align		4
        /*0004*/ 	.word	0xffffffff
	.align		4
        /*0008*/ 	.word	index@(_Z3addPfS_S_i)
	.align		4
        /*000c*/ 	.word	index@(vprintf)
	.align		4
        /*0010*/ 	.word	0x00000000
	.align		4
        /*0014*/ 	.word	0xfffffffe
	.align		4
        /*0018*/ 	.word	0x00000000
	.align		4
        /*001c*/ 	.word	0xfffffffd
	.align		4
        /*0020*/ 	.word	0x00000000
	.align		4
        /*0024*/ 	.word	0xfffffffc


//--------------------- .nv.constant4             --------------------------
	.section	.nv.constant4,"a",@progbits
	.align	8
	.align		8
.nv.constant4:
        /*0000*/ 	.dword	vprintf
	.align		8
        /*0008*/ 	.dword	$str


//--------------------- .text._Z3addPfS_S_i       --------------------------
	.section	.text._Z3addPfS_S_i,"ax",@progbits
	.align	128
        .global         _Z3addPfS_S_i
        .type           _Z3addPfS_S_i,@function
        .size           _Z3addPfS_S_i,(.L_x_2 - _Z3addPfS_S_i)
        .other          _Z3addPfS_S_i,@"STO_CUDA_ENTRY STV_DEFAULT"
_Z3addPfS_S_i:
.text._Z3addPfS_S_i:
[----:B------:R-:W0:Y:S01]  /*0000*/  LDC R1, c[0x0][0x37c] ;  /* 0x0000df00ff017b82 */ /* 0x000e220000000800 */
[----:B------:R-:W1:Y:S01]  /*0010*/  S2R R2, SR_CTAID.X ;  /* 0x0000000000027919 */ /* 0x000e620000002500 */
[----:B------:R-:W2:Y:S01]  /*0020*/  LDCU UR5, c[0x0][0x2fc] ;  /* 0x00005f80ff0577ac */ /* 0x000ea20008000800 */
[----:B0-----:R-:W-:Y:S01]  /*0030*/  IADD3 R1, PT, PT, R1, -0x8, RZ ;  /* 0xfffffff801017810 */ /* 0x001fe20007ffe0ff */
[----:B------:R-:W1:Y:S01]  /*0040*/  S2R R3, SR_TID.X ;  /* 0x0000000000037919 */ /* 0x000e620000002100 */
[----:B------:R-:W1:Y:S01]  /*0050*/  LDCU UR6, c[0x0][0x360] ;  /* 0x00006c00ff0677ac */ /* 0x000e620008000800 */
[----:B------:R-:W-:Y:S01]  /*0060*/  MOV R0, 0x0 ;  /* 0x0000000000007802 */ /* 0x000fe20000000f00 */
[----:B------:R-:W0:Y:S03]  /*0070*/  LDCU UR4, c[0x0][0x2f8] ;  /* 0x00005f00ff0477ac */ /* 0x000e260008000800 */
[----:B------:R3:W4:Y:S01]  /*0080*/  LDC.64 R8, c[0x4][R0] ;  /* 0x0100000000087b82 */ /* 0x0007220000000a00 */
[----:B0-----:R-:W-:-:S04]  /*0090*/  IADD3 R6, P0, PT, R1, UR4, RZ ;  /* 0x0000000401067c10 */ /* 0x001fc8000ff1e0ff */
[----:B--2---:R-:W-:Y:S01]  /*00a0*/  IADD3.X R7, PT, PT, RZ, UR5, RZ, P0, !PT ;  /* 0x00000005ff077c10 */ /* 0x004fe200087fe4ff */
[----:B-1----:R-:W-:Y:S01]  /*00b0*/  IMAD R2, R2, UR6, R3 ;  /* 0x0000000602027c24 */ /* 0x002fe2000f8e0203 */
[----:B------:R-:W0:Y:S04]  /*00c0*/  LDCU.64 UR6, c[0x4][0x8] ;  /* 0x01000100ff0677ac */ /* 0x000e280008000a00 */
[----:B------:R3:W-:Y:S01]  /*00d0*/  STL [R1], R2 ;  /* 0x0000000201007387 */ /* 0x0007e20000100800 */
[----:B0-----:R-:W-:Y:S02]  /*00e0*/  MOV R4, UR6 ;  /* 0x0000000600047c02 */ /* 0x001fe40008000f00 */
[----:B---3--:R-:W-:-:S07]  /*00f0*/  MOV R5, UR7 ;  /* 0x0000000700057c02 */ /* 0x008fce0008000f00 */
[----:B------:R-:W-:-:S07]  /*0100*/  LEPC R20, `(.L_x_0) ;  /* 0x000000001014794e */ /* 0x000fce0000000000 */
[----:B----4-:R-:W-:Y:S05]  /*0110*/  CALL.ABS.NOINC R8 ;  /* 0x0000000008007343 */ /* 0x010fea0003c00000 */
.L_x_0:
[----:B------:R-:W0:Y:S02]  /*0120*/  LDCU UR4, c[0x0][0x398] ;  /* 0x00007300ff0477ac */ /* 0x000e240008000800 */
[----:B0-----:R-:W-:-:S13]  /*0130*/  ISETP.GE.AND P0, PT, R2, UR4, PT ;  /* 0x0000000402007c0c */ /* 0x001fda000bf06270 */
[----:B------:R-:W-:Y:S05]  /*0140*/  @P0 EXIT ;  /* 0x000000000000094d */ /* 0x000fea0003800000 */
[----:B------:R-:W0:Y:S01]  /*0150*/  LDC.64 R4, c[0x0][0x380] ;  /* 0x0000e000ff047b82 */ /* 0x000e220000000a00 */
[----:B------:R-:W1:Y:S07]  /*0160*/  LDCU.64 UR4, c[0x0][0x358] ;  /* 0x00006b00ff0477ac */ /* 0x000e6e0008000a00 */
[----:B------:R-:W2:Y:S08]  /*0170*/  LDC.64 R6, c[0x0][0x388] ;  /* 0x0000e200ff067b82 */ /* 0x000eb00000000a00 */
[----:B------:R-:W3:Y:S01]  /*0180*/  LDC.64 R8, c[0x0][0x390] ;  /* 0x0000e400ff087b82 */ /* 0x000ee20000000a00 */
[----:B0-----:R-:W-:-:S06]  /*0190*/  IMAD.WIDE R4, R2, 0x4, R4 ;  /* 0x0000000402047825 */ /* 0x001fcc00078e0204 */
[----:B-1----:R-:W4:Y:S01]  /*01a0*/  LDG.E R4, desc[UR4][R4.64] ;  /* 0x0000000404047981 */ /* 0x002f22000c1e1900 */
[----:B--2---:R-:W-:-:S06]  /*01b0*/  IMAD.WIDE R6, R2, 0x4, R6 ;  /* 0x0000000402067825 */ /* 0x004fcc00078e0206 */
[----:B------:R-:W4:Y:S01]  /*01c0*/  LDG.E R7, desc[UR4][R6.64] ;  /* 0x0000000406077981 */ /* 0x000f22000c1e1900 */
[----:B---3--:R-:W-:-:S04]  /*01d0*/  IMAD.WIDE R2, R2, 0x4, R8 ;  /* 0x0000000402027825 */ /* 0x008fc800078e0208 */
[----:B----4-:R-:W-:-:S05]  /*01e0*/  FADD R9, R4, R7 ;  /* 0x0000000704097221 */ /* 0x010fca0000000000 */
[----:B------:R-:W-:Y:S01]  /*01f0*/  STG.E desc[UR4][R2.64], R9 ;  /* 0x0000000902007986 */ /* 0x000fe2000c101904 */
[----:B------:R-:W-:Y:S05]  /*0200*/  EXIT ;  /* 0x000000000000794d */ /* 0x000fea0003800000 */
.L_x_1:
[----:B------:R-:W-:-:S00]  /*0210*/  BRA `(.L_x_1) ;  /* 0xfffffffc00fc7947 */ /* 0x000fc0000383ffff */
[----:B------:R-:W-:-:S00]  /*0220*/  NOP ;  /* 0x0000000000007918 */ /* 0x000fc00000000000 */
        /* <DEDUP_REMOVED lines=13> */
.L_x_2:


//--------------------- .nv.global.init           --------------------------
	.section	.nv.global.init,"aw",@progbits
.nv.global.init:
	.type		$str,@object
	.size		$str,(.L_0 - $str)
$str:
        /*0000*/ 	.byte	0x74, 0x68, 0x72, 0x65, 0x61, 0x64, 0x49, 0x44, 0x3a, 0x25, 0x64, 0x0a, 0x00
.L_0:


//--------------------- .nv.shared.reserved.0     --------------------------
	.section	.nv.shared.reserved.0,"aw",@nobits
	.weak		__nv_reservedSMEM_offset_0_alias
	.size		__nv_reservedSMEM_offset_0_alias, 0, 64
	.other		__nv_reservedSMEM_offset_0_alias,@"STO_CUDA_RESERVED_SHARED STV_DEFAULT"
__nv_reservedSMEM_offset_0_alias:
	.zero		0
	.zero		64


//--------------------- .nv.constant0._Z3addPfS_S_i --------------------------
	.section	.nv.constant0._Z3addPfS_S_i,"a",@progbits
	.sectionflags	@""
	.align	4
.nv.constant0._Z3addPfS_S_i:
	.zero		924


//--------------------- SYMBOLS --------------------------

	.type		.nv.reservedSmem.offset0,@object
	.size		.nv.reservedSmem.offset0,0x4
	.type		vprintf,@function
